//
// Generated by NVIDIA NVVM Compiler
//
// Compiler Build ID: CL-36424714
// Cuda compilation tools, release 13.0, V13.0.88
// Based on NVVM 20.0.0
//

.version 9.0
.target sm_100
.address_size 64

	// .globl	_Z9my_kernelPiS_

.visible .entry _Z9my_kernelPiS_(
	.param .u64 .ptr .align 1 _Z9my_kernelPiS__param_0,
	.param .u64 .ptr .align 1 _Z9my_kernelPiS__param_1
)
{
	.reg .b32 	%r<3>;
	.reg .b64 	%rd<5>;

	ld.param.u64 	%rd1, [_Z9my_kernelPiS__param_0];
	ld.param.u64 	%rd2, [_Z9my_kernelPiS__param_1];
	cvta.to.global.u64 	%rd3, %rd1;
	cvta.to.global.u64 	%rd4, %rd2;
	ld.global.u32 	%r1, [%rd4];
	xor.b32  	%r2, %r1, 3;
	st.global.u32 	[%rd3], %r2;
	ret;

}


// ===== COMPILED SASS (sm_100) =====

	.target	sm_100

	.elftype	@"ET_EXEC"


//--------------------- .note.nv.tkinfo           --------------------------
	.section	.note.nv.tkinfo,"",@"SHT_NOTE"
	.sectionflags	@"SHF_NOTE_NV_TKINFO"
	.tkinfo
        /*0018*/ 	.word	0x00000002
        /*0030*/ 	.string	""
        /*0030*/ 	.string	"ptxas"
        /*0030*/ 	.string	"Cuda compilation tools, release 13.0, V13.0.88"
        /*0030*/ 	.string	"Build cuda_13.0.r13.0/compiler.36424714_0"
        /*0030*/ 	.string	"-arch sm_100 -m 64 "



//--------------------- .note.nv.cuinfo           --------------------------
	.section	.note.nv.cuinfo,"",@"SHT_NOTE"
	.sectionflags	@"SHF_NOTE_NV_CUINFO"
        /*0018*/ 	.short	0x0002
        /*001a*/ 	.short	0x0064
        /*001c*/ 	.short	0x0082
	.zero		2


//--------------------- .nv.info                  --------------------------
	.section	.nv.info,"",@"SHT_CUDA_INFO"
	.align	4


	//----- nvinfo : EIATTR_REGCOUNT
	.align		4
        /*0000*/ 	.byte	0x04, 0x2f
        /*0002*/ 	.short	(.L_1 - .L_0)
	.align		4
.L_0:
        /*0004*/ 	.word	index@(_Z9my_kernelPiS_)
        /*0008*/ 	.word	0x0000000a


	//----- nvinfo : EIATTR_FRAME_SIZE
	.align		4
.L_1:
        /*000c*/ 	.byte	0x04, 0x11
        /*000e*/ 	.short	(.L_3 - .L_2)
	.align		4
.L_2:
        /*0010*/ 	.word	index@(_Z9my_kernelPiS_)
        /*0014*/ 	.word	0x00000000


	//----- nvinfo : EIATTR_MIN_STACK_SIZE
	.align		4
.L_3:
        /*0018*/ 	.byte	0x04, 0x12
        /*001a*/ 	.short	(.L_5 - .L_4)
	.align		4
.L_4:
        /*001c*/ 	.word	index@(_Z9my_kernelPiS_)
        /*0020*/ 	.word	0x00000000
.L_5:


//--------------------- .nv.compat                --------------------------
	.section	.nv.compat,"",@"SHT_CUDA_COMPAT_INFO"
	.align	4
        /*0000*/ 	.byte	0x02, 0x09, 0x00, 0x00, 0x02, 0x02, 0x01, 0x00, 0x02, 0x05, 0x05, 0x00, 0x03, 0x07, 0x01, 0x01
        /*0010*/ 	.byte	0x02, 0x03, 0x00, 0x00, 0x02, 0x06, 0x01, 0x00, 0x04, 0x0b, 0x08, 0x00, 0x09, 0x00, 0x00, 0x00
        /*0020*/ 	.byte	0x00, 0x00, 0x00, 0x00


//--------------------- .nv.info._Z9my_kernelPiS_ --------------------------
	.section	.nv.info._Z9my_kernelPiS_,"",@"SHT_CUDA_INFO"
	.sectionflags	@""
	.align	4


	//----- nvinfo : EIATTR_CUDA_API_VERSION
	.align		4
        /*0000*/ 	.byte	0x04, 0x37
        /*0002*/ 	.short	(.L_7 - .L_6)
.L_6:
        /*0004*/ 	.word	0x00000082


	//----- nvinfo : EIATTR_KPARAM_INFO
	.align		4
.L_7:
        /*0008*/ 	.byte	0x04, 0x17
        /*000a*/ 	.short	(.L_9 - .L_8)
.L_8:
        /*000c*/ 	.word	0x00000000
        /*0010*/ 	.short	0x0001
        /*0012*/ 	.short	0x0008
        /*0014*/ 	.byte	0x00, 0xf5, 0x21, 0x00


	//----- nvinfo : EIATTR_KPARAM_INFO
	.align		4
.L_9:
        /*0018*/ 	.byte	0x04, 0x17
        /*001a*/ 	.short	(.L_11 - .L_10)
.L_10:
        /*001c*/ 	.word	0x00000000
        /*0020*/ 	.short	0x0000
        /*0022*/ 	.short	0x0000
        /*0024*/ 	.byte	0x00, 0xf5, 0x21, 0x00


	//----- nvinfo : EIATTR_SPARSE_MMA_MASK
	.align		4
.L_11:
        /*0028*/ 	.byte	0x03, 0x50
        /*002a*/ 	.short	0x0000


	//----- nvinfo : EIATTR_MAXREG_COUNT
	.align		4
        /*002c*/ 	.byte	0x03, 0x1b
        /*002e*/ 	.short	0x00ff


	//----- nvinfo : EIATTR_MERCURY_ISA_VERSION
	.align		4
        /*0030*/ 	.byte	0x03, 0x5f
        /*0032*/ 	.short	0x0101


	//----- nvinfo : EIATTR_VRC_CTA_INIT_COUNT
	.align		4
        /*0034*/ 	.byte	0x02, 0x4a
	.zero		1
	.zero		1


	//----- nvinfo : EIATTR_EXIT_INSTR_OFFSETS
	.align		4
        /*0038*/ 	.byte	0x04, 0x1c
        /*003a*/ 	.short	(.L_13 - .L_12)


	//   ....[0]....
.L_12:
        /*003c*/ 	.word	0x00000070


	//----- nvinfo : EIATTR_CBANK_PARAM_SIZE
	.align		4
.L_13:
        /*0040*/ 	.byte	0x03, 0x19
        /*0042*/ 	.short	0x0010


	//----- nvinfo : EIATTR_PARAM_CBANK
	.align		4
        /*0044*/ 	.byte	0x04, 0x0a
        /*0046*/ 	.short	(.L_15 - .L_14)
	.align		4
.L_14:
        /*0048*/ 	.word	index@(.nv.constant0._Z9my_kernelPiS_)
        /*004c*/ 	.short	0x0380
        /*004e*/ 	.short	0x0010


	//----- nvinfo : EIATTR_SW_WAR
	.align		4
.L_15:
        /*0050*/ 	.byte	0x04, 0x36
        /*0052*/ 	.short	(.L_17 - .L_16)
.L_16:
        /*0054*/ 	.word	0x00000008
.L_17:


//--------------------- .nv.callgraph             --------------------------
	.section	.nv.callgraph,"",@"SHT_CUDA_CALLGRAPH"
	.align	4
	.sectionentsize	8
	.align		4
        /*0000*/ 	.word	0x00000000
	.align		4
        /*0004*/ 	.word	0xffffffff
	.align		4
        /*0008*/ 	.word	0x00000000
	.align		4
        /*000c*/ 	.word	0xfffffffe
	.align		4
        /*0010*/ 	.word	0x00000000
	.align		4
        /*0014*/ 	.word	0xfffffffd
	.align		4
        /*0018*/ 	.word	0x00000000
	.align		4
        /*001c*/ 	.word	0xfffffffc


//--------------------- .text._Z9my_kernelPiS_    --------------------------
	.section	.text._Z9my_kernelPiS_,"ax",@progbits
	.align	128
        .global         _Z9my_kernelPiS_
        .type           _Z9my_kernelPiS_,@function
        .size           _Z9my_kernelPiS_,(.L_x_1 - _Z9my_kernelPiS_)
        .other          _Z9my_kernelPiS_,@"STO_CUDA_ENTRY STV_DEFAULT"
_Z9my_kernelPiS_:
.text._Z9my_kernelPiS_:
[----:B------:R-:W-:Y:S08]  /*0000*/  LDC R1, c[0x0][0x37c] ;  /* 0x0000df00ff017b82 */ /* 0x000ff00000000800 */
[----:B------:R-:W0:Y:S01]  /*0010*/  LDC.64 R2, c[0x0][0x388] ;  /* 0x0000e200ff027b82 */ /* 0x000e220000000a00 */
[----:B------:R-:W0:Y:S02]  /*0020*/  LDCU.64 UR4, c[0x0][0x358] ;  /* 0x00006b00ff0477ac */ /* 0x000e240008000a00 */
[----:B0-----:R-:W2:Y:S05]  /*0030*/  LDG.E R2, desc[UR4][R2.64] ;  /* 0x0000000402027981 */ /* 0x001eaa000c1e1900 */
[----:B------:R-:W0:Y:S01]  /*0040*/  LDC.64 R4, c[0x0][0x380] ;  /* 0x0000e000ff047b82 */ /* 0x000e220000000a00 */
[----:B--2---:R-:W-:-:S05]  /*0050*/  LOP3.LUT R7, R2, 0x3, RZ, 0x3c, !PT ;  /* 0x0000000302077812 */ /* 0x004fca00078e3cff */
[----:B0-----:R-:W-:Y:S01]  /*0060*/  STG.E desc[UR4][R4.64], R7 ;  /* 0x0000000704007986 */ /* 0x001fe2000c101904 */
[----:B------:R-:W-:Y:S05]  /*0070*/  EXIT ;  /* 0x000000000000794d */ /* 0x000fea0003800000 */
.L_x_0:
[----:B------:R-:W-:-:S00]  /*0080*/  BRA `(.L_x_0) ;  /* 0xfffffffc00fc7947 */ /* 0x000fc0000383ffff */
[----:B------:R-:W-:-:S00]  /*0090*/  NOP ;  /* 0x0000000000007918 */ /* 0x000fc00000000000 */
        /* <DEDUP_REMOVED lines=14> */
.L_x_1:


//--------------------- .nv.shared.reserved.0     --------------------------
	.section	.nv.shared.reserved.0,"aw",@nobits
	.weak		__nv_reservedSMEM_offset_0_alias
	.size		__nv_reservedSMEM_offset_0_alias, 0, 64
	.other		__nv_reservedSMEM_offset_0_alias,@"STO_CUDA_RESERVED_SHARED STV_DEFAULT"
__nv_reservedSMEM_offset_0_alias:
	.zero		0
	.zero		64


//--------------------- .nv.constant0._Z9my_kernelPiS_ --------------------------
	.section	.nv.constant0._Z9my_kernelPiS_,"a",@progbits
	.sectionflags	@""
	.align	4
.nv.constant0._Z9my_kernelPiS_:
	.zero		912


//--------------------- SYMBOLS --------------------------

	.type		.nv.reservedSmem.offset0,@object
	.size		.nv.reservedSmem.offset0,0x4
